//
// Generated by NVIDIA NVVM Compiler
//
// Compiler Build ID: CL-36424714
// Cuda compilation tools, release 13.0, V13.0.88
// Based on NVVM 20.0.0
//

.version 9.0
.target sm_100
.address_size 64

	// .globl	_Z15spmv_csr_kernel9CSRMatrixPfS0_

.visible .entry _Z15spmv_csr_kernel9CSRMatrixPfS0_(
	.param .align 8 .b8 _Z15spmv_csr_kernel9CSRMatrixPfS0__param_0[40],
	.param .u64 .ptr .align 1 _Z15spmv_csr_kernel9CSRMatrixPfS0__param_1,
	.param .u64 .ptr .align 1 _Z15spmv_csr_kernel9CSRMatrixPfS0__param_2
)
{
	.reg .pred 	%p<11>;
	.reg .b32 	%r<66>;
	.reg .b32 	%f<114>;
	.reg .b64 	%rd<98>;

	ld.param.u64 	%rd16, [_Z15spmv_csr_kernel9CSRMatrixPfS0__param_0+16];
	ld.param.v2.u32 	{%r21, %r22}, [_Z15spmv_csr_kernel9CSRMatrixPfS0__param_0];
	ld.param.u64 	%rd18, [_Z15spmv_csr_kernel9CSRMatrixPfS0__param_0+32];
	ld.param.u64 	%rd17, [_Z15spmv_csr_kernel9CSRMatrixPfS0__param_0+24];
	ld.param.u64 	%rd20, [_Z15spmv_csr_kernel9CSRMatrixPfS0__param_1];
	ld.param.u64 	%rd19, [_Z15spmv_csr_kernel9CSRMatrixPfS0__param_2];
	cvta.to.global.u64 	%rd1, %rd20;
	cvta.to.global.u64 	%rd2, %rd17;
	cvta.to.global.u64 	%rd3, %rd18;
	mov.u32 	%r24, %ctaid.x;
	mov.u32 	%r25, %ntid.x;
	mov.u32 	%r26, %tid.x;
	mad.lo.s32 	%r1, %r24, %r25, %r26;
	setp.ge.u32 	%p1, %r1, %r21;
	@%p1 bra 	$L__BB0_15;
	cvta.to.global.u64 	%rd21, %rd16;
	mul.wide.u32 	%rd22, %r1, 4;
	add.s64 	%rd23, %rd21, %rd22;
	ld.global.u32 	%r62, [%rd23];
	ld.global.u32 	%r3, [%rd23+4];
	setp.ge.u32 	%p2, %r62, %r3;
	mov.f32 	%f113, 0f00000000;
	@%p2 bra 	$L__BB0_14;
	add.s32 	%r27, %r62, 1;
	max.u32 	%r28, %r3, %r27;
	sub.s32 	%r4, %r28, %r62;
	and.b32  	%r5, %r4, 15;
	sub.s32 	%r29, %r62, %r28;
	setp.gt.u32 	%p3, %r29, -16;
	mov.f32 	%f113, 0f00000000;
	@%p3 bra 	$L__BB0_5;
	and.b32  	%r30, %r4, -16;
	neg.s32 	%r60, %r30;
	mul.wide.u32 	%rd24, %r62, 4;
	add.s64 	%rd25, %rd24, 32;
	add.s64 	%rd95, %rd2, %rd25;
	add.s64 	%rd94, %rd3, %rd25;
	mov.f32 	%f113, 0f00000000;
$L__BB0_4:
	.pragma "nounroll";
	ld.global.u32 	%r31, [%rd95+-32];
	ld.global.f32 	%f18, [%rd94+-32];
	mul.wide.u32 	%rd26, %r31, 4;
	add.s64 	%rd27, %rd1, %rd26;
	ld.global.f32 	%f19, [%rd27];
	fma.rn.f32 	%f20, %f18, %f19, %f113;
	ld.global.u32 	%r32, [%rd95+-28];
	ld.global.f32 	%f21, [%rd94+-28];
	mul.wide.u32 	%rd28, %r32, 4;
	add.s64 	%rd29, %rd1, %rd28;
	ld.global.f32 	%f22, [%rd29];
	fma.rn.f32 	%f23, %f21, %f22, %f20;
	ld.global.u32 	%r33, [%rd95+-24];
	ld.global.f32 	%f24, [%rd94+-24];
	mul.wide.u32 	%rd30, %r33, 4;
	add.s64 	%rd31, %rd1, %rd30;
	ld.global.f32 	%f25, [%rd31];
	fma.rn.f32 	%f26, %f24, %f25, %f23;
	ld.global.u32 	%r34, [%rd95+-20];
	ld.global.f32 	%f27, [%rd94+-20];
	mul.wide.u32 	%rd32, %r34, 4;
	add.s64 	%rd33, %rd1, %rd32;
	ld.global.f32 	%f28, [%rd33];
	fma.rn.f32 	%f29, %f27, %f28, %f26;
	ld.global.u32 	%r35, [%rd95+-16];
	ld.global.f32 	%f30, [%rd94+-16];
	mul.wide.u32 	%rd34, %r35, 4;
	add.s64 	%rd35, %rd1, %rd34;
	ld.global.f32 	%f31, [%rd35];
	fma.rn.f32 	%f32, %f30, %f31, %f29;
	ld.global.u32 	%r36, [%rd95+-12];
	ld.global.f32 	%f33, [%rd94+-12];
	mul.wide.u32 	%rd36, %r36, 4;
	add.s64 	%rd37, %rd1, %rd36;
	ld.global.f32 	%f34, [%rd37];
	fma.rn.f32 	%f35, %f33, %f34, %f32;
	ld.global.u32 	%r37, [%rd95+-8];
	ld.global.f32 	%f36, [%rd94+-8];
	mul.wide.u32 	%rd38, %r37, 4;
	add.s64 	%rd39, %rd1, %rd38;
	ld.global.f32 	%f37, [%rd39];
	fma.rn.f32 	%f38, %f36, %f37, %f35;
	ld.global.u32 	%r38, [%rd95+-4];
	ld.global.f32 	%f39, [%rd94+-4];
	mul.wide.u32 	%rd40, %r38, 4;
	add.s64 	%rd41, %rd1, %rd40;
	ld.global.f32 	%f40, [%rd41];
	fma.rn.f32 	%f41, %f39, %f40, %f38;
	ld.global.u32 	%r39, [%rd95];
	ld.global.f32 	%f42, [%rd94];
	mul.wide.u32 	%rd42, %r39, 4;
	add.s64 	%rd43, %rd1, %rd42;
	ld.global.f32 	%f43, [%rd43];
	fma.rn.f32 	%f44, %f42, %f43, %f41;
	ld.global.u32 	%r40, [%rd95+4];
	ld.global.f32 	%f45, [%rd94+4];
	mul.wide.u32 	%rd44, %r40, 4;
	add.s64 	%rd45, %rd1, %rd44;
	ld.global.f32 	%f46, [%rd45];
	fma.rn.f32 	%f47, %f45, %f46, %f44;
	ld.global.u32 	%r41, [%rd95+8];
	ld.global.f32 	%f48, [%rd94+8];
	mul.wide.u32 	%rd46, %r41, 4;
	add.s64 	%rd47, %rd1, %rd46;
	ld.global.f32 	%f49, [%rd47];
	fma.rn.f32 	%f50, %f48, %f49, %f47;
	ld.global.u32 	%r42, [%rd95+12];
	ld.global.f32 	%f51, [%rd94+12];
	mul.wide.u32 	%rd48, %r42, 4;
	add.s64 	%rd49, %rd1, %rd48;
	ld.global.f32 	%f52, [%rd49];
	fma.rn.f32 	%f53, %f51, %f52, %f50;
	ld.global.u32 	%r43, [%rd95+16];
	ld.global.f32 	%f54, [%rd94+16];
	mul.wide.u32 	%rd50, %r43, 4;
	add.s64 	%rd51, %rd1, %rd50;
	ld.global.f32 	%f55, [%rd51];
	fma.rn.f32 	%f56, %f54, %f55, %f53;
	ld.global.u32 	%r44, [%rd95+20];
	ld.global.f32 	%f57, [%rd94+20];
	mul.wide.u32 	%rd52, %r44, 4;
	add.s64 	%rd53, %rd1, %rd52;
	ld.global.f32 	%f58, [%rd53];
	fma.rn.f32 	%f59, %f57, %f58, %f56;
	ld.global.u32 	%r45, [%rd95+24];
	ld.global.f32 	%f60, [%rd94+24];
	mul.wide.u32 	%rd54, %r45, 4;
	add.s64 	%rd55, %rd1, %rd54;
	ld.global.f32 	%f61, [%rd55];
	fma.rn.f32 	%f62, %f60, %f61, %f59;
	ld.global.u32 	%r46, [%rd95+28];
	ld.global.f32 	%f63, [%rd94+28];
	mul.wide.u32 	%rd56, %r46, 4;
	add.s64 	%rd57, %rd1, %rd56;
	ld.global.f32 	%f64, [%rd57];
	fma.rn.f32 	%f113, %f63, %f64, %f62;
	add.s32 	%r62, %r62, 16;
	add.s32 	%r60, %r60, 16;
	add.s64 	%rd95, %rd95, 64;
	add.s64 	%rd94, %rd94, 64;
	setp.ne.s32 	%p4, %r60, 0;
	@%p4 bra 	$L__BB0_4;
$L__BB0_5:
	setp.eq.s32 	%p5, %r5, 0;
	@%p5 bra 	$L__BB0_14;
	and.b32  	%r12, %r4, 7;
	setp.lt.u32 	%p6, %r5, 8;
	@%p6 bra 	$L__BB0_8;
	mul.wide.u32 	%rd58, %r62, 4;
	add.s64 	%rd59, %rd2, %rd58;
	ld.global.u32 	%r47, [%rd59];
	add.s64 	%rd60, %rd3, %rd58;
	ld.global.f32 	%f66, [%rd60];
	mul.wide.u32 	%rd61, %r47, 4;
	add.s64 	%rd62, %rd1, %rd61;
	ld.global.f32 	%f67, [%rd62];
	fma.rn.f32 	%f68, %f66, %f67, %f113;
	ld.global.u32 	%r48, [%rd59+4];
	ld.global.f32 	%f69, [%rd60+4];
	mul.wide.u32 	%rd63, %r48, 4;
	add.s64 	%rd64, %rd1, %rd63;
	ld.global.f32 	%f70, [%rd64];
	fma.rn.f32 	%f71, %f69, %f70, %f68;
	ld.global.u32 	%r49, [%rd59+8];
	ld.global.f32 	%f72, [%rd60+8];
	mul.wide.u32 	%rd65, %r49, 4;
	add.s64 	%rd66, %rd1, %rd65;
	ld.global.f32 	%f73, [%rd66];
	fma.rn.f32 	%f74, %f72, %f73, %f71;
	ld.global.u32 	%r50, [%rd59+12];
	ld.global.f32 	%f75, [%rd60+12];
	mul.wide.u32 	%rd67, %r50, 4;
	add.s64 	%rd68, %rd1, %rd67;
	ld.global.f32 	%f76, [%rd68];
	fma.rn.f32 	%f77, %f75, %f76, %f74;
	ld.global.u32 	%r51, [%rd59+16];
	ld.global.f32 	%f78, [%rd60+16];
	mul.wide.u32 	%rd69, %r51, 4;
	add.s64 	%rd70, %rd1, %rd69;
	ld.global.f32 	%f79, [%rd70];
	fma.rn.f32 	%f80, %f78, %f79, %f77;
	ld.global.u32 	%r52, [%rd59+20];
	ld.global.f32 	%f81, [%rd60+20];
	mul.wide.u32 	%rd71, %r52, 4;
	add.s64 	%rd72, %rd1, %rd71;
	ld.global.f32 	%f82, [%rd72];
	fma.rn.f32 	%f83, %f81, %f82, %f80;
	ld.global.u32 	%r53, [%rd59+24];
	ld.global.f32 	%f84, [%rd60+24];
	mul.wide.u32 	%rd73, %r53, 4;
	add.s64 	%rd74, %rd1, %rd73;
	ld.global.f32 	%f85, [%rd74];
	fma.rn.f32 	%f86, %f84, %f85, %f83;
	ld.global.u32 	%r54, [%rd59+28];
	ld.global.f32 	%f87, [%rd60+28];
	mul.wide.u32 	%rd75, %r54, 4;
	add.s64 	%rd76, %rd1, %rd75;
	ld.global.f32 	%f88, [%rd76];
	fma.rn.f32 	%f113, %f87, %f88, %f86;
	add.s32 	%r62, %r62, 8;
$L__BB0_8:
	setp.eq.s32 	%p7, %r12, 0;
	@%p7 bra 	$L__BB0_14;
	and.b32  	%r15, %r4, 3;
	setp.lt.u32 	%p8, %r12, 4;
	@%p8 bra 	$L__BB0_11;
	mul.wide.u32 	%rd77, %r62, 4;
	add.s64 	%rd78, %rd2, %rd77;
	ld.global.u32 	%r55, [%rd78];
	add.s64 	%rd79, %rd3, %rd77;
	ld.global.f32 	%f90, [%rd79];
	mul.wide.u32 	%rd80, %r55, 4;
	add.s64 	%rd81, %rd1, %rd80;
	ld.global.f32 	%f91, [%rd81];
	fma.rn.f32 	%f92, %f90, %f91, %f113;
	ld.global.u32 	%r56, [%rd78+4];
	ld.global.f32 	%f93, [%rd79+4];
	mul.wide.u32 	%rd82, %r56, 4;
	add.s64 	%rd83, %rd1, %rd82;
	ld.global.f32 	%f94, [%rd83];
	fma.rn.f32 	%f95, %f93, %f94, %f92;
	ld.global.u32 	%r57, [%rd78+8];
	ld.global.f32 	%f96, [%rd79+8];
	mul.wide.u32 	%rd84, %r57, 4;
	add.s64 	%rd85, %rd1, %rd84;
	ld.global.f32 	%f97, [%rd85];
	fma.rn.f32 	%f98, %f96, %f97, %f95;
	ld.global.u32 	%r58, [%rd78+12];
	ld.global.f32 	%f99, [%rd79+12];
	mul.wide.u32 	%rd86, %r58, 4;
	add.s64 	%rd87, %rd1, %rd86;
	ld.global.f32 	%f100, [%rd87];
	fma.rn.f32 	%f113, %f99, %f100, %f98;
	add.s32 	%r62, %r62, 4;
$L__BB0_11:
	setp.eq.s32 	%p9, %r15, 0;
	@%p9 bra 	$L__BB0_14;
	mul.wide.u32 	%rd88, %r62, 4;
	add.s64 	%rd97, %rd3, %rd88;
	add.s64 	%rd96, %rd2, %rd88;
	neg.s32 	%r65, %r15;
$L__BB0_13:
	.pragma "nounroll";
	ld.global.u32 	%r59, [%rd96];
	ld.global.f32 	%f101, [%rd97];
	mul.wide.u32 	%rd89, %r59, 4;
	add.s64 	%rd90, %rd1, %rd89;
	ld.global.f32 	%f102, [%rd90];
	fma.rn.f32 	%f113, %f101, %f102, %f113;
	add.s64 	%rd97, %rd97, 4;
	add.s64 	%rd96, %rd96, 4;
	add.s32 	%r65, %r65, 1;
	setp.ne.s32 	%p10, %r65, 0;
	@%p10 bra 	$L__BB0_13;
$L__BB0_14:
	cvta.to.global.u64 	%rd91, %rd19;
	add.s64 	%rd93, %rd91, %rd22;
	ld.global.f32 	%f103, [%rd93];
	add.f32 	%f104, %f113, %f103;
	st.global.f32 	[%rd93], %f104;
$L__BB0_15:
	ret;

}


// ===== COMPILED SASS (sm_100) =====

	.target	sm_100

	.elftype	@"ET_EXEC"


//--------------------- .note.nv.tkinfo           --------------------------
	.section	.note.nv.tkinfo,"",@"SHT_NOTE"
	.sectionflags	@"SHF_NOTE_NV_TKINFO"
	.tkinfo
        /*0018*/ 	.word	0x00000002
        /*0030*/ 	.string	""
        /*0030*/ 	.string	"ptxas"
        /*0030*/ 	.string	"Cuda compilation tools, release 13.0, V13.0.88"
        /*0030*/ 	.string	"Build cuda_13.0.r13.0/compiler.36424714_0"
        /*0030*/ 	.string	"-arch sm_100 -m 64 "



//--------------------- .note.nv.cuinfo           --------------------------
	.section	.note.nv.cuinfo,"",@"SHT_NOTE"
	.sectionflags	@"SHF_NOTE_NV_CUINFO"
        /*0018*/ 	.short	0x0002
        /*001a*/ 	.short	0x0064
        /*001c*/ 	.short	0x0082
	.zero		2


//--------------------- .nv.info                  --------------------------
	.section	.nv.info,"",@"SHT_CUDA_INFO"
	.align	4


	//----- nvinfo : EIATTR_REGCOUNT
	.align		4
        /*0000*/ 	.byte	0x04, 0x2f
        /*0002*/ 	.short	(.L_1 - .L_0)
	.align		4
.L_0:
        /*0004*/ 	.word	index@(_Z15spmv_csr_kernel9CSRMatrixPfS0_)
        /*0008*/ 	.word	0x00000020


	//----- nvinfo : EIATTR_FRAME_SIZE
	.align		4
.L_1:
        /*000c*/ 	.byte	0x04, 0x11
        /*000e*/ 	.short	(.L_3 - .L_2)
	.align		4
.L_2:
        /*0010*/ 	.word	index@(_Z15spmv_csr_kernel9CSRMatrixPfS0_)
        /*0014*/ 	.word	0x00000000


	//----- nvinfo : EIATTR_MIN_STACK_SIZE
	.align		4
.L_3:
        /*0018*/ 	.byte	0x04, 0x12
        /*001a*/ 	.short	(.L_5 - .L_4)
	.align		4
.L_4:
        /*001c*/ 	.word	index@(_Z15spmv_csr_kernel9CSRMatrixPfS0_)
        /*0020*/ 	.word	0x00000000
.L_5:


//--------------------- .nv.compat                --------------------------
	.section	.nv.compat,"",@"SHT_CUDA_COMPAT_INFO"
	.align	4
        /*0000*/ 	.byte	0x02, 0x09, 0x00, 0x00, 0x02, 0x02, 0x01, 0x00, 0x02, 0x05, 0x05, 0x00, 0x03, 0x07, 0x01, 0x01
        /*0010*/ 	.byte	0x02, 0x03, 0x00, 0x00, 0x02, 0x06, 0x01, 0x00, 0x04, 0x0b, 0x08, 0x00, 0x09, 0x00, 0x00, 0x00
        /*0020*/ 	.byte	0x00, 0x00, 0x00, 0x00


//--------------------- .nv.info._Z15spmv_csr_kernel9CSRMatrixPfS0_ --------------------------
	.section	.nv.info._Z15spmv_csr_kernel9CSRMatrixPfS0_,"",@"SHT_CUDA_INFO"
	.sectionflags	@""
	.align	4


	//----- nvinfo : EIATTR_CUDA_API_VERSION
	.align		4
        /*0000*/ 	.byte	0x04, 0x37
        /*0002*/ 	.short	(.L_7 - .L_6)
.L_6:
        /*0004*/ 	.word	0x00000082


	//----- nvinfo : EIATTR_KPARAM_INFO
	.align		4
.L_7:
        /*0008*/ 	.byte	0x04, 0x17
        /*000a*/ 	.short	(.L_9 - .L_8)
.L_8:
        /*000c*/ 	.word	0x00000000
        /*0010*/ 	.short	0x0002
        /*0012*/ 	.short	0x0030
        /*0014*/ 	.byte	0x00, 0xf5, 0x21, 0x00


	//----- nvinfo : EIATTR_KPARAM_INFO
	.align		4
.L_9:
        /*0018*/ 	.byte	0x04, 0x17
        /*001a*/ 	.short	(.L_11 - .L_10)
.L_10:
        /*001c*/ 	.word	0x00000000
        /*0020*/ 	.short	0x0001
        /*0022*/ 	.short	0x0028
        /*0024*/ 	.byte	0x00, 0xf5, 0x21, 0x00


	//----- nvinfo : EIATTR_KPARAM_INFO
	.align		4
.L_11:
        /*0028*/ 	.byte	0x04, 0x17
        /*002a*/ 	.short	(.L_13 - .L_12)
.L_12:
        /*002c*/ 	.word	0x00000000
        /*0030*/ 	.short	0x0000
        /*0032*/ 	.short	0x0000
        /*0034*/ 	.byte	0x00, 0xf0, 0xa1, 0x00


	//----- nvinfo : EIATTR_SPARSE_MMA_MASK
	.align		4
.L_13:
        /*0038*/ 	.byte	0x03, 0x50
        /*003a*/ 	.short	0x0000


	//----- nvinfo : EIATTR_MAXREG_COUNT
	.align		4
        /*003c*/ 	.byte	0x03, 0x1b
        /*003e*/ 	.short	0x00ff


	//----- nvinfo : EIATTR_MERCURY_ISA_VERSION
	.align		4
        /*0040*/ 	.byte	0x03, 0x5f
        /*0042*/ 	.short	0x0101


	//----- nvinfo : EIATTR_VRC_CTA_INIT_COUNT
	.align		4
        /*0044*/ 	.byte	0x02, 0x4a
	.zero		1
	.zero		1


	//----- nvinfo : EIATTR_EXIT_INSTR_OFFSETS
	.align		4
        /*0048*/ 	.byte	0x04, 0x1c
        /*004a*/ 	.short	(.L_15 - .L_14)


	//   ....[0]....
.L_14:
        /*004c*/ 	.word	0x00000070


	//   ....[1]....
        /*0050*/ 	.word	0x00000f80


	//----- nvinfo : EIATTR_CRS_STACK_SIZE
	.align		4
.L_15:
        /*0054*/ 	.byte	0x04, 0x1e
        /*0056*/ 	.short	(.L_17 - .L_16)
.L_16:
        /*0058*/ 	.word	0x00000000


	//----- nvinfo : EIATTR_CBANK_PARAM_SIZE
	.align		4
.L_17:
        /*005c*/ 	.byte	0x03, 0x19
        /*005e*/ 	.short	0x0038


	//----- nvinfo : EIATTR_PARAM_CBANK
	.align		4
        /*0060*/ 	.byte	0x04, 0x0a
        /*0062*/ 	.short	(.L_19 - .L_18)
	.align		4
.L_18:
        /*0064*/ 	.word	index@(.nv.constant0._Z15spmv_csr_kernel9CSRMatrixPfS0_)
        /*0068*/ 	.short	0x0380
        /*006a*/ 	.short	0x0038


	//----- nvinfo : EIATTR_SW_WAR
	.align		4
.L_19:
        /*006c*/ 	.byte	0x04, 0x36
        /*006e*/ 	.short	(.L_21 - .L_20)
.L_20:
        /*0070*/ 	.word	0x00000008
.L_21:


//--------------------- .nv.callgraph             --------------------------
	.section	.nv.callgraph,"",@"SHT_CUDA_CALLGRAPH"
	.align	4
	.sectionentsize	8
	.align		4
        /*0000*/ 	.word	0x00000000
	.align		4
        /*0004*/ 	.word	0xffffffff
	.align		4
        /*0008*/ 	.word	0x00000000
	.align		4
        /*000c*/ 	.word	0xfffffffe
	.align		4
        /*0010*/ 	.word	0x00000000
	.align		4
        /*0014*/ 	.word	0xfffffffd
	.align		4
        /*0018*/ 	.word	0x00000000
	.align		4
        /*001c*/ 	.word	0xfffffffc


//--------------------- .text._Z15spmv_csr_kernel9CSRMatrixPfS0_ --------------------------
	.section	.text._Z15spmv_csr_kernel9CSRMatrixPfS0_,"ax",@progbits
	.align	128
        .global         _Z15spmv_csr_kernel9CSRMatrixPfS0_
        .type           _Z15spmv_csr_kernel9CSRMatrixPfS0_,@function
        .size           _Z15spmv_csr_kernel9CSRMatrixPfS0_,(.L_x_11 - _Z15spmv_csr_kernel9CSRMatrixPfS0_)
        .other          _Z15spmv_csr_kernel9CSRMatrixPfS0_,@"STO_CUDA_ENTRY STV_DEFAULT"
_Z15spmv_csr_kernel9CSRMatrixPfS0_:
.text._Z15spmv_csr_kernel9CSRMatrixPfS0_:
[----:B------:R-:W-:Y:S01]  /*0000*/  LDC R1, c[0x0][0x37c] ;  /* 0x0000df00ff017b82 */ /* 0x000fe20000000800 */
[----:B------:R-:W0:Y:S07]  /*0010*/  S2R R3, SR_TID.X ;  /* 0x0000000000037919 */ /* 0x000e2e0000002100 */
[----:B------:R-:W0:Y:S01]  /*0020*/  S2UR UR4, SR_CTAID.X ;  /* 0x00000000000479c3 */ /* 0x000e220000002500 */
[----:B------:R-:W1:Y:S07]  /*0030*/  LDCU UR5, c[0x0][0x380] ;  /* 0x00007000ff0577ac */ /* 0x000e6e0008000800 */
[----:B------:R-:W0:Y:S02]  /*0040*/  LDC R0, c[0x0][0x360] ;  /* 0x0000d800ff007b82 */ /* 0x000e240000000800 */
[----:B0-----:R-:W-:-:S05]  /*0050*/  IMAD R0, R0, UR4, R3 ;  /* 0x0000000400007c24 */ /* 0x001fca000f8e0203 */
[----:B-1----:R-:W-:-:S13]  /*0060*/  ISETP.GE.U32.AND P0, PT, R0, UR5, PT ;  /* 0x0000000500007c0c */ /* 0x002fda000bf06070 */
[----:B------:R-:W-:Y:S05]  /*0070*/  @P0 EXIT ;  /* 0x000000000000094d */ /* 0x000fea0003800000 */
[----:B------:R-:W0:Y:S01]  /*0080*/  LDC.64 R2, c[0x0][0x390] ;  /* 0x0000e400ff027b82 */ /* 0x000e220000000a00 */
[----:B------:R-:W1:Y:S01]  /*0090*/  LDCU.64 UR4, c[0x0][0x358] ;  /* 0x00006b00ff0477ac */ /* 0x000e620008000a00 */
[----:B0-----:R-:W-:-:S05]  /*00a0*/  IMAD.WIDE.U32 R2, R0, 0x4, R2 ;  /* 0x0000000400027825 */ /* 0x001fca00078e0002 */
[----:B-1----:R-:W2:Y:S04]  /*00b0*/  LDG.E R4, desc[UR4][R2.64] ;  /* 0x0000000402047981 */ /* 0x002ea8000c1e1900 */
[----:B------:R-:W2:Y:S01]  /*00c0*/  LDG.E R5, desc[UR4][R2.64+0x4] ;  /* 0x0000040402057981 */ /* 0x000ea2000c1e1900 */
[----:B------:R-:W-:Y:S01]  /*00d0*/  BSSY.RECONVERGENT B0, `(.L_x_0) ;  /* 0x00000e5000007945 */ /* 0x000fe20003800200 */
[----:B------:R-:W-:Y:S01]  /*00e0*/  HFMA2 R22, -RZ, RZ, 0, 0 ;  /* 0x00000000ff167431 */ /* 0x000fe200000001ff */
[----:B--2---:R-:W-:-:S13]  /*00f0*/  ISETP.GE.U32.AND P0, PT, R4, R5, PT ;  /* 0x000000050400720c */ /* 0x004fda0003f06070 */
[----:B------:R-:W-:Y:S05]  /*0100*/  @P0 BRA `(.L_x_1) ;  /* 0x0000000c00840947 */ /* 0x000fea0003800000 */
[----:B------:R-:W-:Y:S01]  /*0110*/  MOV R2, R4 ;  /* 0x0000000400027202 */ /* 0x000fe20000000f00 */
[----:B------:R-:W-:Y:S01]  /*0120*/  BSSY.RECONVERGENT B1, `(.L_x_2) ;  /* 0x000006e000017945 */ /* 0x000fe20003800200 */
[----:B------:R-:W-:Y:S02]  /*0130*/  MOV R22, RZ ;  /* 0x000000ff00167202 */ /* 0x000fe40000000f00 */
[----:B------:R-:W-:-:S04]  /*0140*/  VIADDMNMX.U32 R5, R2, 0x1, R5, !PT ;  /* 0x0000000102057846 */ /* 0x000fc80007800005 */
[CC--:B------:R-:W-:Y:S02]  /*0150*/  IADD3 R3, PT, PT, R2.reuse, -R5.reuse, RZ ;  /* 0x8000000502037210 */ /* 0x0c0fe40007ffe0ff */
[----:B------:R-:W-:Y:S02]  /*0160*/  IADD3 R4, PT, PT, -R2, R5, RZ ;  /* 0x0000000502047210 */ /* 0x000fe40007ffe1ff */
[----:B------:R-:W-:Y:S02]  /*0170*/  ISETP.GT.U32.AND P1, PT, R3, -0x10, PT ;  /* 0xfffffff00300780c */ /* 0x000fe40003f24070 */
[----:B------:R-:W-:-:S04]  /*0180*/  LOP3.LUT R5, R4, 0xf, RZ, 0xc0, !PT ;  /* 0x0000000f04057812 */ /* 0x000fc800078ec0ff */
[----:B------:R-:W-:-:S07]  /*0190*/  ISETP.NE.AND P0, PT, R5, RZ, PT ;  /* 0x000000ff0500720c */ /* 0x000fce0003f05270 */
[----:B------:R-:W-:Y:S06]  /*01a0*/  @P1 BRA `(.L_x_3) ;  /* 0x0000000400941947 */ /* 0x000fec0003800000 */
[----:B------:R-:W0:Y:S01]  /*01b0*/  LDCU.64 UR6, c[0x0][0x398] ;  /* 0x00007300ff0677ac */ /* 0x000e220008000a00 */
[----:B------:R-:W-:Y:S01]  /*01c0*/  HFMA2 R7, -RZ, RZ, 0, 0 ;  /* 0x00000000ff077431 */ /* 0x000fe200000001ff */
[----:B------:R-:W-:Y:S01]  /*01d0*/  MOV R6, 0x20 ;  /* 0x0000002000067802 */ /* 0x000fe20000000f00 */
[----:B------:R-:W1:Y:S01]  /*01e0*/  LDCU.64 UR8, c[0x0][0x3a0] ;  /* 0x00007400ff0877ac */ /* 0x000e620008000a00 */
[----:B------:R-:W-:Y:S02]  /*01f0*/  LOP3.LUT R3, R4, 0xfffffff0, RZ, 0xc0, !PT ;  /* 0xfffffff004037812 */ /* 0x000fe400078ec0ff */
[----:B------:R-:W-:Y:S02]  /*0200*/  MOV R22, RZ ;  /* 0x000000ff00167202 */ /* 0x000fe40000000f00 */
[----:B------:R-:W-:Y:S01]  /*0210*/  IADD3 R3, PT, PT, -R3, RZ, RZ ;  /* 0x000000ff03037210 */ /* 0x000fe20007ffe1ff */
[----:B------:R-:W-:-:S03]  /*0220*/  IMAD.WIDE.U32 R6, R2, 0x4, R6 ;  /* 0x0000000402067825 */ /* 0x000fc600078e0006 */
[C---:B0-----:R-:W-:Y:S02]  /*0230*/  IADD3 R12, P1, PT, R6.reuse, UR6, RZ ;  /* 0x00000006060c7c10 */ /* 0x041fe4000ff3e0ff */
[----:B-1----:R-:W-:Y:S02]  /*0240*/  IADD3 R10, P2, PT, R6, UR8, RZ ;  /* 0x00000008060a7c10 */ /* 0x002fe4000ff5e0ff */
[C---:B------:R-:W-:Y:S02]  /*0250*/  IADD3.X R13, PT, PT, R7.reuse, UR7, RZ, P1, !PT ;  /* 0x00000007070d7c10 */ /* 0x040fe40008ffe4ff */
[----:B------:R-:W-:-:S09]  /*0260*/  IADD3.X R11, PT, PT, R7, UR9, RZ, P2, !PT ;  /* 0x00000009070b7c10 */ /* 0x000fd200097fe4ff */
.L_x_4:
[----:B------:R-:W2:Y:S01]  /*0270*/  LDG.E R25, desc[UR4][R12.64+-0x20] ;  /* 0xffffe0040c197981 */ /* 0x000ea2000c1e1900 */
[----:B------:R-:W2:Y:S03]  /*0280*/  LDC.64 R14, c[0x0][0x3a8] ;  /* 0x0000ea00ff0e7b82 */ /* 0x000ea60000000a00 */
[----:B------:R-:W3:Y:S04]  /*0290*/  LDG.E R9, desc[UR4][R12.64+-0x1c] ;  /* 0xffffe4040c097981 */ /* 0x000ee8000c1e1900 */
[----:B------:R-:W4:Y:S04]  /*02a0*/  LDG.E R29, desc[UR4][R12.64+-0x18] ;  /* 0xffffe8040c1d7981 */ /* 0x000f28000c1e1900 */
[----:B------:R-:W5:Y:S04]  /*02b0*/  LDG.E R17, desc[UR4][R12.64+-0x14] ;  /* 0xffffec040c117981 */ /* 0x000f68000c1e1900 */
[----:B------:R-:W5:Y:S04]  /*02c0*/  LDG.E R19, desc[UR4][R12.64+-0x10] ;  /* 0xfffff0040c137981 */ /* 0x000f68000c1e1900 */
[----:B------:R-:W5:Y:S04]  /*02d0*/  LDG.E R27, desc[UR4][R10.64+-0x20] ;  /* 0xffffe0040a1b7981 */ /* 0x000f68000c1e1900 */
[----:B------:R-:W5:Y:S04]  /*02e0*/  LDG.E R23, desc[UR4][R12.64+-0xc] ;  /* 0xfffff4040c177981 */ /* 0x000f68000c1e1900 */
[----:B------:R-:W5:Y:S04]  /*02f0*/  LDG.E R21, desc[UR4][R10.64+-0x1c] ;  /* 0xffffe4040a157981 */ /* 0x000f68000c1e1900 */
[----:B------:R-:W5:Y:S04]  /*0300*/  LDG.E R6, desc[UR4][R12.64+-0x8] ;  /* 0xfffff8040c067981 */ /* 0x000f68000c1e1900 */
[----:B------:R-:W5:Y:S04]  /*0310*/  LDG.E R7, desc[UR4][R12.64+-0x4] ;  /* 0xfffffc040c077981 */ /* 0x000f68000c1e1900 */
[----:B------:R-:W5:Y:S01]  /*0320*/  LDG.E R26, desc[UR4][R10.64+-0x10] ;  /* 0xfffff0040a1a7981 */ /* 0x000f62000c1e1900 */
[----:B--2---:R-:W-:-:S06]  /*0330*/  IMAD.WIDE.U32 R24, R25, 0x4, R14 ;  /* 0x0000000419187825 */ /* 0x004fcc00078e000e */
[----:B------:R-:W2:Y:S01]  /*0340*/  LDG.E R24, desc[UR4][R24.64] ;  /* 0x0000000418187981 */ /* 0x000ea2000c1e1900 */
[----:B---3--:R-:W-:-:S04]  /*0350*/  IMAD.WIDE.U32 R8, R9, 0x4, R14 ;  /* 0x0000000409087825 */ /* 0x008fc800078e000e */
[--C-:B----4-:R-:W-:Y:S02]  /*0360*/  IMAD.WIDE.U32 R28, R29, 0x4, R14.reuse ;  /* 0x000000041d1c7825 */ /* 0x110fe400078e000e */
[----:B------:R-:W3:Y:S02]  /*0370*/  LDG.E R8, desc[UR4][R8.64] ;  /* 0x0000000408087981 */ /* 0x000ee4000c1e1900 */
[--C-:B-----5:R-:W-:Y:S02]  /*0380*/  IMAD.WIDE.U32 R16, R17, 0x4, R14.reuse ;  /* 0x0000000411107825 */ /* 0x120fe400078e000e */
[----:B------:R-:W4:Y:S02]  /*0390*/  LDG.E R20, desc[UR4][R28.64] ;  /* 0x000000041c147981 */ /* 0x000f24000c1e1900 */
[----:B------:R-:W-:Y:S02]  /*03a0*/  IMAD.WIDE.U32 R18, R19, 0x4, R14 ;  /* 0x0000000413127825 */ /* 0x000fe400078e000e */
[----:B------:R-:W5:Y:S04]  /*03b0*/  LDG.E R16, desc[UR4][R16.64] ;  /* 0x0000000410107981 */ /* 0x000f68000c1e1900 */
[----:B------:R-:W4:Y:S04]  /*03c0*/  LDG.E R9, desc[UR4][R10.64+-0x18] ;  /* 0xffffe8040a097981 */ /* 0x000f28000c1e1900 */
[----:B------:R-:W5:Y:S04]  /*03d0*/  LDG.E R25, desc[UR4][R10.64+-0x14] ;  /* 0xffffec040a197981 */ /* 0x000f68000c1e1900 */
[----:B------:R-:W5:Y:S04]  /*03e0*/  LDG.E R29, desc[UR4][R12.64] ;  /* 0x000000040c1d7981 */ /* 0x000f68000c1e1900 */
[----:B------:R2:W5:Y:S04]  /*03f0*/  LDG.E R19, desc[UR4][R18.64] ;  /* 0x0000000412137981 */ /* 0x000568000c1e1900 */
[----:B------:R-:W5:Y:S01]  /*0400*/  LDG.E R28, desc[UR4][R10.64+0xc] ;  /* 0x00000c040a1c7981 */ /* 0x000f62000c1e1900 */
[----:B--2---:R-:W-:Y:S01]  /*0410*/  FFMA R18, R27, R24, R22 ;  /* 0x000000181b127223 */ /* 0x004fe20000000016 */
[----:B------:R-:W-:-:S02]  /*0420*/  IMAD.WIDE.U32 R22, R23, 0x4, R14 ;  /* 0x0000000417167825 */ /* 0x000fc400078e000e */
[----:B------:R-:W2:Y:S04]  /*0430*/  LDG.E R27, desc[UR4][R10.64+-0xc] ;  /* 0xfffff4040a1b7981 */ /* 0x000ea8000c1e1900 */
[----:B------:R0:W2:Y:S01]  /*0440*/  LDG.E R24, desc[UR4][R22.64] ;  /* 0x0000000416187981 */ /* 0x0000a2000c1e1900 */
[----:B---3--:R-:W-:-:S03]  /*0450*/  FFMA R8, R21, R8, R18 ;  /* 0x0000000815087223 */ /* 0x008fc60000000012 */
[----:B------:R-:W3:Y:S01]  /*0460*/  LDG.E R18, desc[UR4][R10.64+-0x4] ;  /* 0xfffffc040a127981 */ /* 0x000ee2000c1e1900 */
[----:B0-----:R-:W-:-:S04]  /*0470*/  IMAD.WIDE.U32 R22, R6, 0x4, R14 ;  /* 0x0000000406167825 */ /* 0x001fc800078e000e */
[----:B----4-:R-:W-:Y:S01]  /*0480*/  FFMA R20, R9, R20, R8 ;  /* 0x0000001409147223 */ /* 0x010fe20000000008 */
[----:B------:R-:W-:Y:S01]  /*0490*/  IMAD.WIDE.U32 R6, R7, 0x4, R14 ;  /* 0x0000000407067825 */ /* 0x000fe200078e000e */
[----:B------:R-:W4:Y:S04]  /*04a0*/  LDG.E R21, desc[UR4][R22.64] ;  /* 0x0000000416157981 */ /* 0x000f28000c1e1900 */
[----:B------:R-:W4:Y:S01]  /*04b0*/  LDG.E R8, desc[UR4][R10.64+-0x8] ;  /* 0xfffff8040a087981 */ /* 0x000f22000c1e1900 */
[----:B-----5:R-:W-:-:S03]  /*04c0*/  FFMA R20, R25, R16, R20 ;  /* 0x0000001019147223 */ /* 0x020fc60000000014 */
[----:B------:R-:W5:Y:S01]  /*04d0*/  LDG.E R9, desc[UR4][R12.64+0x4] ;  /* 0x000004040c097981 */ /* 0x000f62000c1e1900 */
[----:B------:R-:W-:-:S03]  /*04e0*/  IMAD.WIDE.U32 R16, R29, 0x4, R14 ;  /* 0x000000041d107825 */ /* 0x000fc600078e000e */
[----:B------:R-:W3:Y:S01]  /*04f0*/  LDG.E R7, desc[UR4][R6.64] ;  /* 0x0000000406077981 */ /* 0x000ee2000c1e1900 */
[----:B------:R-:W-:-:S03]  /*0500*/  FFMA R26, R26, R19, R20 ;  /* 0x000000131a1a7223 */ /* 0x000fc60000000014 */
[----:B------:R-:W3:Y:S04]  /*0510*/  LDG.E R25, desc[UR4][R12.64+0x8] ;  /* 0x000008040c197981 */ /* 0x000ee8000c1e1900 */
[----:B------:R-:W3:Y:S04]  /*0520*/  LDG.E R19, desc[UR4][R12.64+0xc] ;  /* 0x00000c040c137981 */ /* 0x000ee8000c1e1900 */
[----:B------:R-:W3:Y:S04]  /*0530*/  LDG.E R17, desc[UR4][R16.64] ;  /* 0x0000000410117981 */ /* 0x000ee8000c1e1900 */
[----:B------:R-:W3:Y:S04]  /*0540*/  LDG.E R20, desc[UR4][R10.64] ;  /* 0x000000040a147981 */ /* 0x000ee8000c1e1900 */
[----:B------:R-:W3:Y:S04]  /*0550*/  LDG.E R23, desc[UR4][R12.64+0x10] ;  /* 0x000010040c177981 */ /* 0x000ee8000c1e1900 */
[----:B------:R-:W3:Y:S04]  /*0560*/  LDG.E R29, desc[UR4][R12.64+0x14] ;  /* 0x000014040c1d7981 */ /* 0x000ee8000c1e1900 */
[----:B------:R-:W3:Y:S04]  /*0570*/  LDG.E R22, desc[UR4][R12.64+0x18] ;  /* 0x000018040c167981 */ /* 0x000ee8000c1e1900 */
[----:B------:R-:W3:Y:S01]  /*0580*/  LDG.E R16, desc[UR4][R10.64+0x8] ;  /* 0x000008040a107981 */ /* 0x000ee2000c1e1900 */
[----:B--2---:R-:W-:-:S03]  /*0590*/  FFMA R24, R27, R24, R26 ;  /* 0x000000181b187223 */ /* 0x004fc6000000001a */
[----:B------:R-:W2:Y:S04]  /*05a0*/  LDG.E R27, desc[UR4][R12.64+0x1c] ;  /* 0x00001c040c1b7981 */ /* 0x000ea8000c1e1900 */
[----:B------:R-:W2:Y:S01]  /*05b0*/  LDG.E R26, desc[UR4][R10.64+0x4] ;  /* 0x000004040a1a7981 */ /* 0x000ea2000c1e1900 */
[----:B----4-:R-:W-:Y:S01]  /*05c0*/  FFMA R21, R8, R21, R24 ;  /* 0x0000001508157223 */ /* 0x010fe20000000018 */
[----:B-----5:R-:W-:-:S04]  /*05d0*/  IMAD.WIDE.U32 R8, R9, 0x4, R14 ;  /* 0x0000000409087825 */ /* 0x020fc800078e000e */
[----:B---3--:R-:W-:Y:S02]  /*05e0*/  FFMA R21, R18, R7, R21 ;  /* 0x0000000712157223 */ /* 0x008fe40000000015 */
[----:B------:R-:W3:Y:S01]  /*05f0*/  LDG.E R8, desc[UR4][R8.64] ;  /* 0x0000000408087981 */ /* 0x000ee2000c1e1900 */
[----:B------:R-:W-:-:S04]  /*0600*/  IMAD.WIDE.U32 R6, R25, 0x4, R14 ;  /* 0x0000000419067825 */ /* 0x000fc800078e000e */
[----:B------:R-:W-:Y:S02]  /*0610*/  IMAD.WIDE.U32 R18, R19, 0x4, R14 ;  /* 0x0000000413127825 */ /* 0x000fe400078e000e */
[----:B------:R-:W4:Y:S04]  /*0620*/  LDG.E R7, desc[UR4][R6.64] ;  /* 0x0000000406077981 */ /* 0x000f28000c1e1900 */
[----:B------:R-:W5:Y:S01]  /*0630*/  LDG.E R19, desc[UR4][R18.64] ;  /* 0x0000000412137981 */ /* 0x000f62000c1e1900 */
[----:B------:R-:W-:-:S03]  /*0640*/  FFMA R17, R20, R17, R21 ;  /* 0x0000001114117223 */ /* 0x000fc60000000015 */
[----:B------:R-:W5:Y:S01]  /*0650*/  LDG.E R9, desc[UR4][R10.64+0x10] ;  /* 0x000010040a097981 */ /* 0x000f62000c1e1900 */
[----:B------:R-:W-:-:S03]  /*0660*/  IMAD.WIDE.U32 R20, R23, 0x4, R14 ;  /* 0x0000000417147825 */ /* 0x000fc600078e000e */
[----:B------:R-:W5:Y:S01]  /*0670*/  LDG.E R6, desc[UR4][R10.64+0x14] ;  /* 0x000014040a067981 */ /* 0x000f62000c1e1900 */
[----:B------:R-:W-:-:S03]  /*0680*/  IMAD.WIDE.U32 R24, R29, 0x4, R14 ;  /* 0x000000041d187825 */ /* 0x000fc600078e000e */
[----:B------:R-:W5:Y:S01]  /*0690*/  LDG.E R20, desc[UR4][R20.64] ;  /* 0x0000000414147981 */ /* 0x000f62000c1e1900 */
[----:B------:R-:W-:-:S03]  /*06a0*/  IMAD.WIDE.U32 R22, R22, 0x4, R14 ;  /* 0x0000000416167825 */ /* 0x000fc600078e000e */
[----:B------:R-:W5:Y:S04]  /*06b0*/  LDG.E R25, desc[UR4][R24.64] ;  /* 0x0000000418197981 */ /* 0x000f68000c1e1900 */
[----:B------:R-:W5:Y:S04]  /*06c0*/  LDG.E R22, desc[UR4][R22.64] ;  /* 0x0000000416167981 */ /* 0x000f68000c1e1900 */
[----:B------:R-:W5:Y:S01]  /*06d0*/  LDG.E R18, desc[UR4][R10.64+0x1c] ;  /* 0x00001c040a127981 */ /* 0x000f62000c1e1900 */
[----:B--2---:R-:W-:-:S03]  /*06e0*/  IMAD.WIDE.U32 R14, R27, 0x4, R14 ;  /* 0x000000041b0e7825 */ /* 0x004fc600078e000e */
[----:B------:R0:W2:Y:S04]  /*06f0*/  LDG.E R27, desc[UR4][R10.64+0x18] ;  /* 0x000018040a1b7981 */ /* 0x0000a8000c1e1900 */
[----:B------:R-:W2:Y:S01]  /*0700*/  LDG.E R15, desc[UR4][R14.64] ;  /* 0x000000040e0f7981 */ /* 0x000ea2000c1e1900 */
[----:B------:R-:W-:-:S04]  /*0710*/  IADD3 R3, PT, PT, R3, 0x10, RZ ;  /* 0x0000001003037810 */ /* 0x000fc80007ffe0ff */
[----:B------:R-:W-:Y:S01]  /*0720*/  ISETP.NE.AND P1, PT, R3, RZ, PT ;  /* 0x000000ff0300720c */ /* 0x000fe20003f25270 */
[----:B---3--:R-:W-:-:S04]  /*0730*/  FFMA R17, R26, R8, R17 ;  /* 0x000000081a117223 */ /* 0x008fc80000000011 */
[----:B----4-:R-:W-:-:S04]  /*0740*/  FFMA R7, R16, R7, R17 ;  /* 0x0000000710077223 */ /* 0x010fc80000000011 */
[----:B-----5:R-:W-:Y:S01]  /*0750*/  FFMA R28, R28, R19, R7 ;  /* 0x000000131c1c7223 */ /* 0x020fe20000000007 */
[----:B------:R-:W-:Y:S02]  /*0760*/  IADD3 R12, P2, PT, R12, 0x40, RZ ;  /* 0x000000400c0c7810 */ /* 0x000fe40007f5e0ff */
[----:B0-----:R-:W-:Y:S01]  /*0770*/  IADD3 R10, P3, PT, R10, 0x40, RZ ;  /* 0x000000400a0a7810 */ /* 0x001fe20007f7e0ff */
[----:B------:R-:W-:-:S04]  /*0780*/  FFMA R9, R9, R20, R28 ;  /* 0x0000001409097223 */ /* 0x000fc8000000001c */
[----:B------:R-:W-:Y:S01]  /*0790*/  FFMA R6, R6, R25, R9 ;  /* 0x0000001906067223 */ /* 0x000fe20000000009 */
[----:B------:R-:W-:Y:S02]  /*07a0*/  IADD3.X R13, PT, PT, RZ, R13, RZ, P2, !PT ;  /* 0x0000000dff0d7210 */ /* 0x000fe400017fe4ff */
[----:B------:R-:W-:Y:S02]  /*07b0*/  IADD3.X R11, PT, PT, RZ, R11, RZ, P3, !PT ;  /* 0x0000000bff0b7210 */ /* 0x000fe40001ffe4ff */
[----:B------:R-:W-:Y:S01]  /*07c0*/  IADD3 R2, PT, PT, R2, 0x10, RZ ;  /* 0x0000001002027810 */ /* 0x000fe20007ffe0ff */
[----:B--2---:R-:W-:-:S04]  /*07d0*/  FFMA R27, R27, R22, R6 ;  /* 0x000000161b1b7223 */ /* 0x004fc80000000006 */
[----:B------:R-:W-:Y:S01]  /*07e0*/  FFMA R22, R18, R15, R27 ;  /* 0x0000000f12167223 */ /* 0x000fe2000000001b */
[----:B------:R-:W-:Y:S06]  /*07f0*/  @P1 BRA `(.L_x_4) ;  /* 0xfffffff8009c1947 */ /* 0x000fec000383ffff */
.L_x_3:
[----:B------:R-:W-:Y:S05]  /*0800*/  BSYNC.RECONVERGENT B1 ;  /* 0x0000000000017941 */ /* 0x000fea0003800200 */
.L_x_2:
[----:B------:R-:W-:Y:S05]  /*0810*/  @!P0 BRA `(.L_x_1) ;  /* 0x0000000400c08947 */ /* 0x000fea0003800000 */
[----:B------:R-:W-:Y:S01]  /*0820*/  ISETP.GE.U32.AND P0, PT, R5, 0x8, PT ;  /* 0x000000080500780c */ /* 0x000fe20003f06070 */
[----:B------:R-:W-:Y:S01]  /*0830*/  BSSY.RECONVERGENT B1, `(.L_x_5) ;  /* 0x0000032000017945 */ /* 0x000fe20003800200 */
[----:B------:R-:W-:-:S04]  /*0840*/  LOP3.LUT R25, R4, 0x7, RZ, 0xc0, !PT ;  /* 0x0000000704197812 */ /* 0x000fc800078ec0ff */
[----:B------:R-:W-:-:S07]  /*0850*/  ISETP.NE.AND P1, PT, R25, RZ, PT ;  /* 0x000000ff1900720c */ /* 0x000fce0003f25270 */
[----:B------:R-:W-:Y:S06]  /*0860*/  @!P0 BRA `(.L_x_6) ;  /* 0x0000000000b88947 */ /* 0x000fec0003800000 */
[----:B------:R-:W0:Y:S08]  /*0870*/  LDC.64 R18, c[0x0][0x398] ;  /* 0x0000e600ff127b82 */ /* 0x000e300000000a00 */
[----:B------:R-:W1:Y:S08]  /*0880*/  LDC.64 R8, c[0x0][0x3a8] ;  /* 0x0000ea00ff087b82 */ /* 0x000e700000000a00 */
[----:B------:R-:W2:Y:S01]  /*0890*/  LDC.64 R6, c[0x0][0x3a0] ;  /* 0x0000e800ff067b82 */ /* 0x000ea20000000a00 */
[----:B0-----:R-:W-:-:S05]  /*08a0*/  IMAD.WIDE.U32 R18, R2, 0x4, R18 ;  /* 0x0000000402127825 */ /* 0x001fca00078e0012 */
[----:B------:R-:W1:Y:S04]  /*08b0*/  LDG.E R29, desc[UR4][R18.64] ;  /* 0x00000004121d7981 */ /* 0x000e68000c1e1900 */
[----:B------:R-:W3:Y:S04]  /*08c0*/  LDG.E R27, desc[UR4][R18.64+0x4] ;  /* 0x00000404121b7981 */ /* 0x000ee8000c1e1900 */
[----:B------:R-:W4:Y:S04]  /*08d0*/  LDG.E R23, desc[UR4][R18.64+0x8] ;  /* 0x0000080412177981 */ /* 0x000f28000c1e1900 */
[----:B------:R-:W5:Y:S04]  /*08e0*/  LDG.E R11, desc[UR4][R18.64+0xc] ;  /* 0x00000c04120b7981 */ /* 0x000f68000c1e1900 */
[----:B------:R-:W5:Y:S04]  /*08f0*/  LDG.E R13, desc[UR4][R18.64+0x10] ;  /* 0x00001004120d7981 */ /* 0x000f68000c1e1900 */
[----:B------:R-:W5:Y:S04]  /*0900*/  LDG.E R15, desc[UR4][R18.64+0x14] ;  /* 0x00001404120f7981 */ /* 0x000f68000c1e1900 */
[----:B------:R-:W5:Y:S04]  /*0910*/  LDG.E R17, desc[UR4][R18.64+0x18] ;  /* 0x0000180412117981 */ /* 0x000f68000c1e1900 */
[----:B------:R4:W5:Y:S01]  /*0920*/  LDG.E R21, desc[UR4][R18.64+0x1c] ;  /* 0x00001c0412157981 */ /* 0x000962000c1e1900 */
[----:B--2---:R-:W-:-:S05]  /*0930*/  IMAD.WIDE.U32 R6, R2, 0x4, R6 ;  /* 0x0000000402067825 */ /* 0x004fca00078e0006 */
[----:B------:R-:W2:Y:S04]  /*0940*/  LDG.E R5, desc[UR4][R6.64] ;  /* 0x0000000406057981 */ /* 0x000ea8000c1e1900 */
[----:B------:R-:W2:Y:S01]  /*0950*/  LDG.E R24, desc[UR4][R6.64+0x8] ;  /* 0x0000080406187981 */ /* 0x000ea2000c1e1900 */
[----:B-1----:R-:W-:-:S04]  /*0960*/  IMAD.WIDE.U32 R28, R29, 0x4, R8 ;  /* 0x000000041d1c7825 */ /* 0x002fc800078e0008 */
[--C-:B---3--:R-:W-:Y:S01]  /*0970*/  IMAD.WIDE.U32 R26, R27, 0x4, R8.reuse ;  /* 0x000000041b1a7825 */ /* 0x108fe200078e0008 */
[----:B------:R-:W2:Y:S03]  /*0980*/  LDG.E R3, desc[UR4][R28.64] ;  /* 0x000000041c037981 */ /* 0x000ea6000c1e1900 */
[--C-:B----4-:R-:W-:Y:S01]  /*0990*/  IMAD.WIDE.U32 R18, R23, 0x4, R8.reuse ;  /* 0x0000000417127825 */ /* 0x110fe200078e0008 */
[----:B------:R-:W3:Y:S04]  /*09a0*/  LDG.E R20, desc[UR4][R26.64] ;  /* 0x000000041a147981 */ /* 0x000ee8000c1e1900 */
[----:B------:R-:W3:Y:S01]  /*09b0*/  LDG.E R23, desc[UR4][R6.64+0x4] ;  /* 0x0000040406177981 */ /* 0x000ee2000c1e1900 */
[----:B-----5:R-:W-:-:S03]  /*09c0*/  IMAD.WIDE.U32 R10, R11, 0x4, R8 ;  /* 0x000000040b0a7825 */ /* 0x020fc600078e0008 */
[----:B------:R-:W4:Y:S01]  /*09d0*/  LDG.E R19, desc[UR4][R18.64] ;  /* 0x0000000412137981 */ /* 0x000f22000c1e1900 */
[----:B------:R-:W-:-:S03]  /*09e0*/  IMAD.WIDE.U32 R12, R13, 0x4, R8 ;  /* 0x000000040d0c7825 */ /* 0x000fc600078e0008 */
[----:B------:R-:W5:Y:S01]  /*09f0*/  LDG.E R11, desc[UR4][R10.64] ;  /* 0x000000040a0b7981 */ /* 0x000f62000c1e1900 */
[----:B------:R-:W-:-:S03]  /*0a00*/  IMAD.WIDE.U32 R14, R15, 0x4, R8 ;  /* 0x000000040f0e7825 */ /* 0x000fc600078e0008 */
[----:B------:R-:W5:Y:S01]  /*0a10*/  LDG.E R28, desc[UR4][R6.64+0xc] ;  /* 0x00000c04061c7981 */ /* 0x000f62000c1e1900 */
[----:B------:R-:W-:-:S03]  /*0a20*/  IMAD.WIDE.U32 R16, R17, 0x4, R8 ;  /* 0x0000000411107825 */ /* 0x000fc600078e0008 */
[----:B------:R-:W5:Y:S04]  /*0a30*/  LDG.E R12, desc[UR4][R12.64] ;  /* 0x000000040c0c7981 */ /* 0x000f68000c1e1900 */
[----:B------:R-:W5:Y:S01]  /*0a40*/  LDG.E R29, desc[UR4][R6.64+0x10] ;  /* 0x00001004061d7981 */ /* 0x000f62000c1e1900 */
[----:B------:R-:W-:-:S03]  /*0a50*/  IMAD.WIDE.U32 R8, R21, 0x4, R8 ;  /* 0x0000000415087825 */ /* 0x000fc600078e0008 */
[----:B------:R-:W5:Y:S04]  /*0a60*/  LDG.E R15, desc[UR4][R14.64] ;  /* 0x000000040e0f7981 */ /* 0x000f68000c1e1900 */
[----:B------:R-:W5:Y:S04]  /*0a70*/  LDG.E R26, desc[UR4][R6.64+0x14] ;  /* 0x00001404061a7981 */ /* 0x000f68000c1e1900 */
[----:B------:R-:W5:Y:S04]  /*0a80*/  LDG.E R16, desc[UR4][R16.64] ;  /* 0x0000000410107981 */ /* 0x000f68000c1e1900 */
[----:B------:R-:W5:Y:S04]  /*0a90*/  LDG.E R21, desc[UR4][R6.64+0x18] ;  /* 0x0000180406157981 */ /* 0x000f68000c1e1900 */
[----:B------:R-:W5:Y:S04]  /*0aa0*/  LDG.E R10, desc[UR4][R6.64+0x1c] ;  /* 0x00001c04060a7981 */ /* 0x000f68000c1e1900 */
[----:B------:R-:W5:Y:S01]  /*0ab0*/  LDG.E R8, desc[UR4][R8.64] ;  /* 0x0000000408087981 */ /* 0x000f62000c1e1900 */
[----:B------:R-:W-:Y:S01]  /*0ac0*/  IADD3 R2, PT, PT, R2, 0x8, RZ ;  /* 0x0000000802027810 */ /* 0x000fe20007ffe0ff */
[----:B--2---:R-:W-:-:S04]  /*0ad0*/  FFMA R22, R5, R3, R22 ;  /* 0x0000000305167223 */ /* 0x004fc80000000016 */
[----:B---3--:R-:W-:-:S04]  /*0ae0*/  FFMA R23, R23, R20, R22 ;  /* 0x0000001417177223 */ /* 0x008fc80000000016 */
[----:B----4-:R-:W-:-:S04]  /*0af0*/  FFMA R19, R24, R19, R23 ;  /* 0x0000001318137223 */ /* 0x010fc80000000017 */
[----:B-----5:R-:W-:-:S04]  /*0b00*/  FFMA R28, R28, R11, R19 ;  /* 0x0000000b1c1c7223 */ /* 0x020fc80000000013 */
[----:B------:R-:W-:-:S04]  /*0b10*/  FFMA R29, R29, R12, R28 ;  /* 0x0000000c1d1d7223 */ /* 0x000fc8000000001c */
[----:B------:R-:W-:-:S04]  /*0b20*/  FFMA R26, R26, R15, R29 ;  /* 0x0000000f1a1a7223 */ /* 0x000fc8000000001d */
[----:B------:R-:W-:-:S04]  /*0b30*/  FFMA R21, R21, R16, R26 ;  /* 0x0000001015157223 */ /* 0x000fc8000000001a */
[----:B------:R-:W-:-:S07]  /*0b40*/  FFMA R22, R10, R8, R21 ;  /* 0x000000080a167223 */ /* 0x000fce0000000015 */
.L_x_6:
[----:B------:R-:W-:Y:S05]  /*0b50*/  BSYNC.RECONVERGENT B1 ;  /* 0x0000000000017941 */ /* 0x000fea0003800200 */
.L_x_5:
[----:B------:R-:W-:Y:S05]  /*0b60*/  @!P1 BRA `(.L_x_1) ;  /* 0x0000000000ec9947 */ /* 0x000fea0003800000 */
[----:B------:R-:W-:Y:S01]  /*0b70*/  ISETP.GE.U32.AND P0, PT, R25, 0x4, PT ;  /* 0x000000041900780c */ /* 0x000fe20003f06070 */
[----:B------:R-:W-:Y:S01]  /*0b80*/  BSSY.RECONVERGENT B1, `(.L_x_7) ;  /* 0x000001e000017945 */ /* 0x000fe20003800200 */
[----:B------:R-:W-:-:S04]  /*0b90*/  LOP3.LUT R4, R4, 0x3, RZ, 0xc0, !PT ;  /* 0x0000000304047812 */ /* 0x000fc800078ec0ff */
[----:B------:R-:W-:-:S07]  /*0ba0*/  ISETP.NE.AND P1, PT, R4, RZ, PT ;  /* 0x000000ff0400720c */ /* 0x000fce0003f25270 */
[----:B------:R-:W-:Y:S06]  /*0bb0*/  @!P0 BRA `(.L_x_8) ;  /* 0x0000000000688947 */ /* 0x000fec0003800000 */
[----:B------:R-:W0:Y:S08]  /*0bc0*/  LDC.64 R6, c[0x0][0x398] ;  /* 0x0000e600ff067b82 */ /* 0x000e300000000a00 */
[----:B------:R-:W1:Y:S01]  /*0bd0*/  LDC.64 R8, c[0x0][0x3a0] ;  /* 0x0000e800ff087b82 */ /* 0x000e620000000a00 */
[----:B0-----:R-:W-:-:S07]  /*0be0*/  IMAD.WIDE.U32 R10, R2, 0x4, R6 ;  /* 0x00000004020a7825 */ /* 0x001fce00078e0006 */
[----:B------:R-:W0:Y:S01]  /*0bf0*/  LDC.64 R6, c[0x0][0x3a8] ;  /* 0x0000ea00ff067b82 */ /* 0x000e220000000a00 */
[----:B------:R-:W0:Y:S04]  /*0c00*/  LDG.E R13, desc[UR4][R10.64] ;  /* 0x000000040a0d7981 */ /* 0x000e28000c1e1900 */
[----:B------:R-:W2:Y:S04]  /*0c10*/  LDG.E R15, desc[UR4][R10.64+0x4] ;  /* 0x000004040a0f7981 */ /* 0x000ea8000c1e1900 */
[----:B------:R-:W3:Y:S04]  /*0c20*/  LDG.E R17, desc[UR4][R10.64+0x8] ;  /* 0x000008040a117981 */ /* 0x000ee8000c1e1900 */
[----:B------:R-:W4:Y:S01]  /*0c30*/  LDG.E R5, desc[UR4][R10.64+0xc] ;  /* 0x00000c040a057981 */ /* 0x000f22000c1e1900 */
[----:B-1----:R-:W-:-:S05]  /*0c40*/  IMAD.WIDE.U32 R8, R2, 0x4, R8 ;  /* 0x0000000402087825 */ /* 0x002fca00078e0008 */
[----:B------:R-:W5:Y:S04]  /*0c50*/  LDG.E R3, desc[UR4][R8.64] ;  /* 0x0000000408037981 */ /* 0x000f68000c1e1900 */
[----:B------:R-:W5:Y:S04]  /*0c60*/  LDG.E R18, desc[UR4][R8.64+0x4] ;  /* 0x0000040408127981 */ /* 0x000f68000c1e1900 */
[----:B------:R-:W5:Y:S04]  /*0c70*/  LDG.E R10, desc[UR4][R8.64+0x8] ;  /* 0x00000804080a7981 */ /* 0x000f68000c1e1900 */
[----:B------:R-:W5:Y:S01]  /*0c80*/  LDG.E R20, desc[UR4][R8.64+0xc] ;  /* 0x00000c0408147981 */ /* 0x000f62000c1e1900 */
[----:B0-----:R-:W-:-:S04]  /*0c90*/  IMAD.WIDE.U32 R12, R13, 0x4, R6 ;  /* 0x000000040d0c7825 */ /* 0x001fc800078e0006 */
[--C-:B--2---:R-:W-:Y:S02]  /*0ca0*/  IMAD.WIDE.U32 R14, R15, 0x4, R6.reuse ;  /* 0x000000040f0e7825 */ /* 0x104fe400078e0006 */
[----:B------:R-:W5:Y:S02]  /*0cb0*/  LDG.E R12, desc[UR4][R12.64] ;  /* 0x000000040c0c7981 */ /* 0x000f64000c1e1900 */
[--C-:B---3--:R-:W-:Y:S02]  /*0cc0*/  IMAD.WIDE.U32 R16, R17, 0x4, R6.reuse ;  /* 0x0000000411107825 */ /* 0x108fe400078e0006 */
[----:B------:R-:W2:Y:S02]  /*0cd0*/  LDG.E R14, desc[UR4][R14.64] ;  /* 0x000000040e0e7981 */ /* 0x000ea4000c1e1900 */
[----:B----4-:R-:W-:Y:S02]  /*0ce0*/  IMAD.WIDE.U32 R6, R5, 0x4, R6 ;  /* 0x0000000405067825 */ /* 0x010fe400078e0006 */
[----:B------:R-:W3:Y:S04]  /*0cf0*/  LDG.E R16, desc[UR4][R16.64] ;  /* 0x0000000410107981 */ /* 0x000ee8000c1e1900 */
[----:B------:R-:W4:Y:S01]  /*0d00*/  LDG.E R6, desc[UR4][R6.64] ;  /* 0x0000000406067981 */ /* 0x000f22000c1e1900 */
[----:B------:R-:W-:Y:S01]  /*0d10*/  IADD3 R2, PT, PT, R2, 0x4, RZ ;  /* 0x0000000402027810 */ /* 0x000fe20007ffe0ff */
[----:B-----5:R-:W-:-:S04]  /*0d20*/  FFMA R3, R3, R12, R22 ;  /* 0x0000000c03037223 */ /* 0x020fc80000000016 */
[----:B--2---:R-:W-:-:S04]  /*0d30*/  FFMA R3, R18, R14, R3 ;  /* 0x0000000e12037223 */ /* 0x004fc80000000003 */
[----:B---3--:R-:W-:-:S04]  /*0d40*/  FFMA R3, R10, R16, R3 ;  /* 0x000000100a037223 */ /* 0x008fc80000000003 */
[----:B----4-:R-:W-:-:S07]  /*0d50*/  FFMA R22, R20, R6, R3 ;  /* 0x0000000614167223 */ /* 0x010fce0000000003 */
.L_x_8:
[----:B------:R-:W-:Y:S05]  /*0d60*/  BSYNC.RECONVERGENT B1 ;  /* 0x0000000000017941 */ /* 0x000fea0003800200 */
.L_x_7:
[----:B------:R-:W-:Y:S05]  /*0d70*/  @!P1 BRA `(.L_x_1) ;  /* 0x0000000000689947 */ /* 0x000fea0003800000 */
[----:B------:R-:W0:Y:S08]  /*0d80*/  LDC.64 R8, c[0x0][0x3a0] ;  /* 0x0000e800ff087b82 */ /* 0x000e300000000a00 */
[----:B------:R-:W1:Y:S08]  /*0d90*/  LDC.64 R10, c[0x0][0x398] ;  /* 0x0000e600ff0a7b82 */ /* 0x000e700000000a00 */
[----:B------:R-:W2:Y:S01]  /*0da0*/  LDC.64 R6, c[0x0][0x3a8] ;  /* 0x0000ea00ff067b82 */ /* 0x000ea20000000a00 */
[----:B0-----:R-:W-:-:S03]  /*0db0*/  IMAD.WIDE.U32 R8, R2, 0x4, R8 ;  /* 0x0000000402087825 */ /* 0x001fc600078e0008 */
[----:B------:R-:W-:Y:S02]  /*0dc0*/  MOV R12, R8 ;  /* 0x00000008000c7202 */ /* 0x000fe40000000f00 */
[----:B------:R-:W-:Y:S01]  /*0dd0*/  MOV R13, R9 ;  /* 0x00000009000d7202 */ /* 0x000fe20000000f00 */
[----:B-1----:R-:W-:Y:S01]  /*0de0*/  IMAD.WIDE.U32 R2, R2, 0x4, R10 ;  /* 0x0000000402027825 */ /* 0x002fe200078e000a */
[----:B------:R-:W-:Y:S02]  /*0df0*/  IADD3 R8, PT, PT, -R4, RZ, RZ ;  /* 0x000000ff04087210 */ /* 0x000fe40007ffe1ff */
[----:B------:R-:W-:Y:S02]  /*0e00*/  MOV R10, R2 ;  /* 0x00000002000a7202 */ /* 0x000fe40000000f00 */
[----:B------:R-:W-:-:S07]  /*0e10*/  MOV R11, R3 ;  /* 0x00000003000b7202 */ /* 0x000fce0000000f00 */
.L_x_9:
[----:B------:R-:W-:Y:S02]  /*0e20*/  MOV R4, R10 ;  /* 0x0000000a00047202 */ /* 0x000fe40000000f00 */
[----:B------:R-:W-:-:S05]  /*0e30*/  MOV R5, R11 ;  /* 0x0000000b00057202 */ /* 0x000fca0000000f00 */
[----:B------:R0:W2:Y:S02]  /*0e40*/  LDG.E R3, desc[UR4][R4.64] ;  /* 0x0000000404037981 */ /* 0x0000a4000c1e1900 */
[----:B0-----:R-:W-:Y:S02]  /*0e50*/  MOV R4, R12 ;  /* 0x0000000c00047202 */ /* 0x001fe40000000f00 */
[----:B------:R-:W-:-:S05]  /*0e60*/  MOV R5, R13 ;  /* 0x0000000d00057202 */ /* 0x000fca0000000f00 */
[----:B------:R-:W3:Y:S01]  /*0e70*/  LDG.E R9, desc[UR4][R4.64] ;  /* 0x0000000404097981 */ /* 0x000ee2000c1e1900 */
[----:B--2---:R-:W-:-:S06]  /*0e80*/  IMAD.WIDE.U32 R2, R3, 0x4, R6 ;  /* 0x0000000403027825 */ /* 0x004fcc00078e0006 */
[----:B------:R-:W3:Y:S01]  /*0e90*/  LDG.E R2, desc[UR4][R2.64] ;  /* 0x0000000402027981 */ /* 0x000ee2000c1e1900 */
[----:B------:R-:W-:-:S04]  /*0ea0*/  IADD3 R8, PT, PT, R8, 0x1, RZ ;  /* 0x0000000108087810 */ /* 0x000fc80007ffe0ff */
[----:B------:R-:W-:Y:S02]  /*0eb0*/  ISETP.NE.AND P0, PT, R8, RZ, PT ;  /* 0x000000ff0800720c */ /* 0x000fe40003f05270 */
[----:B------:R-:W-:Y:S02]  /*0ec0*/  IADD3 R12, P1, PT, R12, 0x4, RZ ;  /* 0x000000040c0c7810 */ /* 0x000fe40007f3e0ff */
[----:B------:R-:W-:Y:S02]  /*0ed0*/  IADD3 R10, P2, PT, R10, 0x4, RZ ;  /* 0x000000040a0a7810 */ /* 0x000fe40007f5e0ff */
[----:B------:R-:W-:Y:S02]  /*0ee0*/  IADD3.X R13, PT, PT, RZ, R13, RZ, P1, !PT ;  /* 0x0000000dff0d7210 */ /* 0x000fe40000ffe4ff */
[----:B------:R-:W-:Y:S01]  /*0ef0*/  IADD3.X R11, PT, PT, RZ, R11, RZ, P2, !PT ;  /* 0x0000000bff0b7210 */ /* 0x000fe200017fe4ff */
[----:B---3--:R-:W-:-:S04]  /*0f00*/  FFMA R22, R9, R2, R22 ;  /* 0x0000000209167223 */ /* 0x008fc80000000016 */
[----:B------:R-:W-:Y:S05]  /*0f10*/  @P0 BRA `(.L_x_9) ;  /* 0xfffffffc00c00947 */ /* 0x000fea000383ffff */
.L_x_1:
[----:B------:R-:W-:Y:S05]  /*0f20*/  BSYNC.RECONVERGENT B0 ;  /* 0x0000000000007941 */ /* 0x000fea0003800200 */
.L_x_0:
[----:B------:R-:W0:Y:S02]  /*0f30*/  LDC.64 R2, c[0x0][0x3b0] ;  /* 0x0000ec00ff027b82 */ /* 0x000e240000000a00 */
[----:B0-----:R-:W-:-:S05]  /*0f40*/  IMAD.WIDE.U32 R2, R0, 0x4, R2 ;  /* 0x0000000400027825 */ /* 0x001fca00078e0002 */
[----:B------:R-:W2:Y:S02]  /*0f50*/  LDG.E R5, desc[UR4][R2.64] ;  /* 0x0000000402057981 */ /* 0x000ea4000c1e1900 */
[----:B--2---:R-:W-:-:S05]  /*0f60*/  FADD R5, R5, R22 ;  /* 0x0000001605057221 */ /* 0x004fca0000000000 */
[----:B------:R-:W-:Y:S01]  /*0f70*/  STG.E desc[UR4][R2.64], R5 ;  /* 0x0000000502007986 */ /* 0x000fe2000c101904 */
[----:B------:R-:W-:Y:S05]  /*0f80*/  EXIT ;  /* 0x000000000000794d */ /* 0x000fea0003800000 */
.L_x_10:
[----:B------:R-:W-:-:S00]  /*0f90*/  BRA `(.L_x_10) ;  /* 0xfffffffc00fc7947 */ /* 0x000fc0000383ffff */
[----:B------:R-:W-:-:S00]  /*0fa0*/  NOP ;  /* 0x0000000000007918 */ /* 0x000fc00000000000 */
        /* <DEDUP_REMOVED lines=13> */
.L_x_11:


//--------------------- .nv.shared.reserved.0     --------------------------
	.section	.nv.shared.reserved.0,"aw",@nobits
	.weak		__nv_reservedSMEM_offset_0_alias
	.size		__nv_reservedSMEM_offset_0_alias, 0, 64
	.other		__nv_reservedSMEM_offset_0_alias,@"STO_CUDA_RESERVED_SHARED STV_DEFAULT"
__nv_reservedSMEM_offset_0_alias:
	.zero		0
	.zero		64


//--------------------- .nv.constant0._Z15spmv_csr_kernel9CSRMatrixPfS0_ --------------------------
	.section	.nv.constant0._Z15spmv_csr_kernel9CSRMatrixPfS0_,"a",@progbits
	.sectionflags	@""
	.align	4
.nv.constant0._Z15spmv_csr_kernel9CSRMatrixPfS0_:
	.zero		952


//--------------------- SYMBOLS --------------------------

	.type		.nv.reservedSmem.offset0,@object
	.size		.nv.reservedSmem.offset0,0x4
